	.headerflags	@"EF_CUDA_TEXMODE_UNIFIED EF_CUDA_64BIT_ADDRESS EF_CUDA_ACCELERATORS EF_CUDA_SM90 EF_CUDA_VIRTUAL_SM(EF_CUDA_SM90)"
	.elftype	@"ET_EXEC"


//--------------------- .nv.info                  --------------------------
	.section	.nv.info,"",@"SHT_CUDA_INFO"
	.align	4


	//----- nvinfo : EIATTR_REGCOUNT
	.align		4
        /*0000*/ 	.byte	0x04, 0x2f
        /*0002*/ 	.short	(.L_1 - .L_0)
	.align		4
.L_0:
        /*0004*/ 	.word	index@(triton_poi_fused_cat_22)
        /*0008*/ 	.word	0x00000018


	//----- nvinfo : EIATTR_MIN_STACK_SIZE
	.align		4
.L_1:
        /*000c*/ 	.byte	0x04, 0x12
        /*000e*/ 	.short	(.L_3 - .L_2)
	.align		4
.L_2:
        /*0010*/ 	.word	index@(triton_poi_fused_cat_22)
        /*0014*/ 	.word	0x00000000


	//----- nvinfo : EIATTR_FRAME_SIZE
	.align		4
.L_3:
        /*0018*/ 	.byte	0x04, 0x11
        /*001a*/ 	.short	(.L_5 - .L_4)
	.align		4
.L_4:
        /*001c*/ 	.word	index@(triton_poi_fused_cat_22)
        /*0020*/ 	.word	0x00000000


	//----- nvinfo : EIATTR_MIN_STACK_SIZE
	.align		4
.L_5:
        /*0024*/ 	.byte	0x04, 0x12
        /*0026*/ 	.short	(.L_7 - .L_6)
	.align		4
.L_6:
        /*0028*/ 	.word	index@(triton_poi_fused_cat_22)
        /*002c*/ 	.word	0x00000000
.L_7:


//--------------------- .nv.info.triton_poi_fused_cat_22 --------------------------
	.section	.nv.info.triton_poi_fused_cat_22,"",@"SHT_CUDA_INFO"
	.sectionflags	@""
	.align	4


	//----- nvinfo : EIATTR_CUDA_API_VERSION
	.align		4
        /*0000*/ 	.byte	0x04, 0x37
        /*0002*/ 	.short	(.L_9 - .L_8)
.L_8:
        /*0004*/ 	.word	0x0000007c


	//----- nvinfo : EIATTR_KPARAM_INFO
	.align		4
.L_9:
        /*0008*/ 	.byte	0x04, 0x17
        /*000a*/ 	.short	(.L_11 - .L_10)
.L_10:
        /*000c*/ 	.word	0x00000000
        /*0010*/ 	.short	0x0006
        /*0012*/ 	.short	0x0030
        /*0014*/ 	.byte	0x00, 0xf0, 0x11, 0x00


	//----- nvinfo : EIATTR_KPARAM_INFO
	.align		4
.L_11:
        /*0018*/ 	.byte	0x04, 0x17
        /*001a*/ 	.short	(.L_13 - .L_12)
.L_12:
        /*001c*/ 	.word	0x00000000
        /*0020*/ 	.short	0x0005
        /*0022*/ 	.short	0x0028
        /*0024*/ 	.byte	0x00, 0xf4, 0x21, 0x00


	//----- nvinfo : EIATTR_KPARAM_INFO
	.align		4
.L_13:
        /*0028*/ 	.byte	0x04, 0x17
        /*002a*/ 	.short	(.L_15 - .L_14)
.L_14:
        /*002c*/ 	.word	0x00000000
        /*0030*/ 	.short	0x0004
        /*0032*/ 	.short	0x0020
        /*0034*/ 	.byte	0x00, 0xf4, 0x21, 0x00


	//----- nvinfo : EIATTR_KPARAM_INFO
	.align		4
.L_15:
        /*0038*/ 	.byte	0x04, 0x17
        /*003a*/ 	.short	(.L_17 - .L_16)
.L_16:
        /*003c*/ 	.word	0x00000000
        /*0040*/ 	.short	0x0003
        /*0042*/ 	.short	0x0018
        /*0044*/ 	.byte	0x00, 0xf4, 0x21, 0x00


	//----- nvinfo : EIATTR_KPARAM_INFO
	.align		4
.L_17:
        /*0048*/ 	.byte	0x04, 0x17
        /*004a*/ 	.short	(.L_19 - .L_18)
.L_18:
        /*004c*/ 	.word	0x00000000
        /*0050*/ 	.short	0x0002
        /*0052*/ 	.short	0x0010
        /*0054*/ 	.byte	0x00, 0xf4, 0x21, 0x00


	//----- nvinfo : EIATTR_KPARAM_INFO
	.align		4
.L_19:
        /*0058*/ 	.byte	0x04, 0x17
        /*005a*/ 	.short	(.L_21 - .L_20)
.L_20:
        /*005c*/ 	.word	0x00000000
        /*0060*/ 	.short	0x0001
        /*0062*/ 	.short	0x0008
        /*0064*/ 	.byte	0x00, 0xf4, 0x21, 0x00


	//----- nvinfo : EIATTR_KPARAM_INFO
	.align		4
.L_21:
        /*0068*/ 	.byte	0x04, 0x17
        /*006a*/ 	.short	(.L_23 - .L_22)
.L_22:
        /*006c*/ 	.word	0x00000000
        /*0070*/ 	.short	0x0000
        /*0072*/ 	.short	0x0000
        /*0074*/ 	.byte	0x00, 0xf4, 0x21, 0x00


	//----- nvinfo : EIATTR_SPARSE_MMA_MASK
	.align		4
.L_23:
        /*0078*/ 	.byte	0x03, 0x50
        /*007a*/ 	.short	0x0000


	//----- nvinfo : EIATTR_MAXREG_COUNT
	.align		4
        /*007c*/ 	.byte	0x03, 0x1b
        /*007e*/ 	.short	0x00ff


	//----- nvinfo : EIATTR_EXIT_INSTR_OFFSETS
	.align		4
        /*0080*/ 	.byte	0x04, 0x1c
        /*0082*/ 	.short	(.L_25 - .L_24)


	//   ....[0]....
.L_24:
        /*0084*/ 	.word	0x000004c0


	//----- nvinfo : EIATTR_REQNTID
	.align		4
.L_25:
        /*0088*/ 	.byte	0x04, 0x10
        /*008a*/ 	.short	(.L_27 - .L_26)
.L_26:
        /*008c*/ 	.word	0x00000100
        /*0090*/ 	.word	0x00000001
        /*0094*/ 	.word	0x00000001


	//----- nvinfo : EIATTR_CBANK_PARAM_SIZE
	.align		4
.L_27:
        /*0098*/ 	.byte	0x03, 0x19
        /*009a*/ 	.short	0x0034


	//----- nvinfo : EIATTR_PARAM_CBANK
	.align		4
        /*009c*/ 	.byte	0x04, 0x0a
        /*009e*/ 	.short	(.L_29 - .L_28)
	.align		4
.L_28:
        /*00a0*/ 	.word	index@(.nv.constant0.triton_poi_fused_cat_22)
        /*00a4*/ 	.short	0x0210
        /*00a6*/ 	.short	0x0034


	//----- nvinfo : EIATTR_SW_WAR
	.align		4
.L_29:
        /*00a8*/ 	.byte	0x04, 0x36
        /*00aa*/ 	.short	(.L_31 - .L_30)
.L_30:
        /*00ac*/ 	.word	0x00000008
.L_31:


//--------------------- .nv.callgraph             --------------------------
	.section	.nv.callgraph,"",@"SHT_CUDA_CALLGRAPH"
	.align	4
	.sectionentsize	8
	.align		4
        /*0000*/ 	.word	0x00000000
	.align		4
        /*0004*/ 	.word	0xffffffff
	.align		4
        /*0008*/ 	.word	0x00000000
	.align		4
        /*000c*/ 	.word	0xfffffffe
	.align		4
        /*0010*/ 	.word	0x00000000
	.align		4
        /*0014*/ 	.word	0xfffffffd
	.align		4
        /*0018*/ 	.word	0x00000000
	.align		4
        /*001c*/ 	.word	0xfffffffc


//--------------------- .text.triton_poi_fused_cat_22 --------------------------
	.section	.text.triton_poi_fused_cat_22,"ax",@progbits
	.align	128
        .global         triton_poi_fused_cat_22
        .type           triton_poi_fused_cat_22,@function
        .size           triton_poi_fused_cat_22,(.L_x_1 - triton_poi_fused_cat_22)
        .other          triton_poi_fused_cat_22,@"STO_CUDA_ENTRY STV_DEFAULT"
triton_poi_fused_cat_22:
.text.triton_poi_fused_cat_22:
[----:B------:R-:W-:Y:S01]  /*0000*/  LDC R1, c[0x0][0x28] ;  /* 0x00000a00ff017b82 */ /* 0x000fe20000000800 */
[----:B------:R-:W1:Y:S07]  /*0010*/  S2R R0, SR_TID.X ;  /* 0x0000000000007919 */ /* 0x000e6e0000002100 */
[----:B------:R-:W2:Y:S01]  /*0020*/  LDC.64 R6, c[0x0][0x210] ;  /* 0x00008400ff067b82 */ /* 0x000ea20000000a00 */
[----:B------:R-:W-:Y:S01]  /*0030*/  ULDC.64 UR6, c[0x0][0x220] ;  /* 0x0000880000067ab9 */ /* 0x000fe20000000a00 */
[----:B------:R-:W-:Y:S01]  /*0040*/  ULDC.64 UR8, c[0x0][0x228] ;  /* 0x00008a0000087ab9 */ /* 0x000fe20000000a00 */
[----:B------:R-:W3:Y:S01]  /*0050*/  S2R R3, SR_CTAID.X ;  /* 0x0000000000037919 */ /* 0x000ee20000002500 */
[----:B------:R-:W-:Y:S01]  /*0060*/  ULDC.64 UR4, c[0x0][0x208] ;  /* 0x0000820000047ab9 */ /* 0x000fe20000000a00 */
[----:B-1----:R-:W-:-:S05]  /*0070*/  IMAD.SHL.U32 R0, R0, 0x2, RZ ;  /* 0x0000000200007824 */ /* 0x002fca00078e00ff */
[----:B------:R-:W-:-:S05]  /*0080*/  LOP3.LUT R0, R0, 0x1fe, RZ, 0xc0, !PT ;  /* 0x000001fe00007812 */ /* 0x000fca00078ec0ff */
[----:B---3--:R-:W-:Y:S02]  /*0090*/  IMAD R0, R3, 0x200, R0 ;  /* 0x0000020003007824 */ /* 0x008fe400078e0200 */
[----:B------:R-:W1:Y:S03]  /*00a0*/  LDC.64 R2, c[0x0][0x218] ;  /* 0x00008600ff027b82 */ /* 0x000e660000000a00 */
[----:B------:R-:W-:-:S04]  /*00b0*/  SHF.R.S32.HI R5, RZ, 0x1f, R0 ;  /* 0x0000001fff057819 */ /* 0x000fc80000011400 */
[CC--:B------:R-:W-:Y:S02]  /*00c0*/  LEA.HI R4, R5.reuse, R0.reuse, RZ, 0xa ;  /* 0x0000000005047211 */ /* 0x0c0fe400078f50ff */
[----:B------:R-:W-:Y:S02]  /*00d0*/  LEA.HI R10, R5, R0, RZ, 0x11 ;  /* 0x00000000050a7211 */ /* 0x000fe400078f88ff */
[----:B------:R-:W-:Y:S02]  /*00e0*/  SHF.R.S32.HI R8, RZ, 0xa, R4 ;  /* 0x0000000aff087819 */ /* 0x000fe40000011404 */
[----:B------:R-:W-:Y:S02]  /*00f0*/  LOP3.LUT R11, R4, 0xfffffc00, RZ, 0xc0, !PT ;  /* 0xfffffc00040b7812 */ /* 0x000fe400078ec0ff */
[----:B------:R-:W-:Y:S02]  /*0100*/  LEA.HI R9, R8, R8, RZ, 0x7 ;  /* 0x0000000808097211 */ /* 0x000fe400078f38ff */
[----:B------:R-:W-:Y:S01]  /*0110*/  SHF.R.S32.HI R4, RZ, 0x11, R10 ;  /* 0x00000011ff047819 */ /* 0x000fe2000001140a */
[----:B------:R-:W-:Y:S01]  /*0120*/  IMAD.IADD R11, R0, 0x1, -R11 ;  /* 0x00000001000b7824 */ /* 0x000fe200078e0a0b */
[----:B------:R-:W-:-:S02]  /*0130*/  LOP3.LUT R5, R9, 0xffffff80, RZ, 0xc0, !PT ;  /* 0xffffff8009057812 */ /* 0x000fc400078ec0ff */
[----:B------:R-:W-:Y:S01]  /*0140*/  LOP3.LUT R9, R10, 0xfffe0000, RZ, 0xc0, !PT ;  /* 0xfffe00000a097812 */ /* 0x000fe200078ec0ff */
[----:B------:R-:W-:Y:S02]  /*0150*/  IMAD R11, R4, 0x8000, R11 ;  /* 0x00008000040b7824 */ /* 0x000fe400078e020b */
[----:B------:R-:W-:Y:S02]  /*0160*/  IMAD.IADD R5, R8, 0x1, -R5 ;  /* 0x0000000108057824 */ /* 0x000fe400078e0a05 */
[----:B------:R-:W-:Y:S01]  /*0170*/  IMAD.IADD R9, R0, 0x1, -R9 ;  /* 0x0000000100097824 */ /* 0x000fe200078e0a09 */
[----:B------:R-:W-:Y:S01]  /*0180*/  SHF.R.S32.HI R13, RZ, 0x1f, R11 ;  /* 0x0000001fff0d7819 */ /* 0x000fe2000001140b */
[C---:B------:R-:W-:Y:S01]  /*0190*/  IMAD.SHL.U32 R8, R5.reuse, 0x400, RZ ;  /* 0x0000040005087824 */ /* 0x040fe200078e00ff */
[C---:B------:R-:W-:Y:S01]  /*01a0*/  LOP3.LUT R10, R5.reuse, 0xffffffe0, RZ, 0xc0, !PT ;  /* 0xffffffe0050a7812 */ /* 0x040fe200078ec0ff */
[----:B------:R-:W-:Y:S02]  /*01b0*/  IMAD R9, R4, 0x8000, R9 ;  /* 0x0000800004097824 */ /* 0x000fe400078e0209 */
[----:B-1----:R-:W-:Y:S01]  /*01c0*/  IMAD.WIDE R14, R5, 0x4, R2 ;  /* 0x00000004050e7825 */ /* 0x002fe200078e0202 */
[----:B------:R-:W-:-:S02]  /*01d0*/  IADD3 R20, P2, R8, R11, RZ ;  /* 0x0000000b08147210 */ /* 0x000fc40007f5e0ff */
[----:B------:R-:W-:Y:S02]  /*01e0*/  CS2R R2, SRZ ;  /* 0x0000000000027805 */ /* 0x000fe4000001ff00 */
[----:B------:R-:W-:Y:S01]  /*01f0*/  ISETP.NE.AND P0, PT, R10, 0x20, PT ;  /* 0x000000200a00780c */ /* 0x000fe20003f05270 */
[----:B------:R-:W-:Y:S01]  /*0200*/  IMAD.MOV.U32 R4, RZ, RZ, RZ ;  /* 0x000000ffff047224 */ /* 0x000fe200078e00ff */
[----:B------:R-:W-:Y:S01]  /*0210*/  LEA.HI.X.SX32 R11, R8, R13, 0x1, P2 ;  /* 0x0000000d080b7211 */ /* 0x000fe200010f0eff */
[----:B--2---:R-:W-:Y:S01]  /*0220*/  IMAD.WIDE R12, R9, 0x4, R6 ;  /* 0x00000004090c7825 */ /* 0x004fe200078e0206 */
[----:B------:R-:W-:Y:S02]  /*0230*/  ISETP.GE.AND P2, PT, R5, 0x20, PT ;  /* 0x000000200500780c */ /* 0x000fe40003f46270 */
[C---:B------:R-:W-:Y:S01]  /*0240*/  SHF.L.U64.HI R11, R20.reuse, 0x2, R11 ;  /* 0x00000002140b7819 */ /* 0x040fe2000001020b */
[----:B------:R-:W-:Y:S01]  /*0250*/  IMAD.SHL.U32 R20, R20, 0x4, RZ ;  /* 0x0000000414147824 */ /* 0x000fe200078e00ff */
[----:B------:R-:W-:Y:S01]  /*0260*/  ISETP.NE.AND P1, PT, R10, 0x40, PT ;  /* 0x000000400a00780c */ /* 0x000fe20003f25270 */
[----:B------:R-:W-:-:S03]  /*0270*/  IMAD.MOV.U32 R10, RZ, RZ, RZ ;  /* 0x000000ffff0a7224 */ /* 0x000fc600078e00ff */
[----:B------:R-:W-:Y:S02]  /*0280*/  IADD3 R16, P3, R20, UR6, RZ ;  /* 0x0000000614107c10 */ /* 0x000fe4000ff7e0ff */
[----:B------:R-:W-:Y:S02]  /*0290*/  IADD3 R18, P4, R20, UR8, RZ ;  /* 0x0000000814127c10 */ /* 0x000fe4000ff9e0ff */
[----:B------:R-:W-:Y:S01]  /*02a0*/  IADD3.X R17, R11, UR7, RZ, P3, !PT ;  /* 0x000000070b117c10 */ /* 0x000fe20009ffe4ff */
[----:B------:R-:W2:Y:S01]  /*02b0*/  @!P2 LDG.E.EL R4, desc[UR4][R14.64] ;  /* 0x000000040e04a981 */ /* 0x000ea2000c2e1900 */
[----:B------:R-:W-:Y:S01]  /*02c0*/  ISETP.GT.AND P3, PT, R5, 0x5f, PT ;  /* 0x0000005f0500780c */ /* 0x000fe20003f64270 */
[----:B------:R-:W-:Y:S01]  /*02d0*/  ULDC.64 UR6, c[0x0][0x230] ;  /* 0x00008c0000067ab9 */ /* 0x000fe20000000a00 */
[----:B------:R-:W-:Y:S01]  /*02e0*/  CS2R R6, SRZ ;  /* 0x0000000000067805 */ /* 0x000fe2000001ff00 */
[----:B------:R1:W3:Y:S01]  /*02f0*/  @!P2 LDG.E.EL R10, desc[UR4][R14.64] ;  /* 0x000000040e0aa981 */ /* 0x0002e2000c2e1900 */
[----:B------:R-:W-:-:S03]  /*0300*/  IADD3.X R19, R11, UR9, RZ, P4, !PT ;  /* 0x000000090b137c10 */ /* 0x000fc6000a7fe4ff */
[----:B------:R4:W5:Y:S01]  /*0310*/  @!P2 LDG.E.64 R2, desc[UR4][R12.64] ;  /* 0x000000040c02a981 */ /* 0x000962000c1e1b00 */
[----:B------:R-:W-:Y:S02]  /*0320*/  IADD3 R20, P4, R20, UR6, RZ ;  /* 0x0000000614147c10 */ /* 0x000fe4000ff9e0ff */
[----:B------:R-:W-:Y:S01]  /*0330*/  CS2R R8, SRZ ;  /* 0x0000000000087805 */ /* 0x000fe2000001ff00 */
[----:B------:R-:W5:Y:S01]  /*0340*/  @!P0 LDG.E.64 R6, desc[UR4][R16.64+-0x20000] ;  /* 0xfe00000410068981 */ /* 0x000f62000c1e1b00 */
[----:B------:R-:W-:Y:S01]  /*0350*/  IADD3.X R21, R11, UR7, RZ, P4, !PT ;  /* 0x000000070b157c10 */ /* 0x000fe2000a7fe4ff */
[----:B-1----:R-:W1:Y:S03]  /*0360*/  LDC.64 R14, c[0x0][0x238] ;  /* 0x00008e00ff0e7b82 */ /* 0x002e660000000a00 */
[----:B------:R-:W5:Y:S01]  /*0370*/  @!P1 LDG.E.64 R8, desc[UR4][R18.64+-0x40000] ;  /* 0xfc00000412089981 */ /* 0x000f62000c1e1b00 */
[----:B----4-:R-:W-:-:S06]  /*0380*/  CS2R R12, SRZ ;  /* 0x00000000000c7805 */ /* 0x010fcc000001ff00 */
[----:B------:R-:W4:Y:S01]  /*0390*/  @P3 LDG.E.64 R12, desc[UR4][R20.64+-0x60000] ;  /* 0xfa000004140c3981 */ /* 0x000f22000c1e1b00 */
[C---:B------:R-:W-:Y:S02]  /*03a0*/  ISETP.GE.AND P5, PT, R5.reuse, 0x40, PT ;  /* 0x000000400500780c */ /* 0x040fe40003fa6270 */
[----:B------:R-:W-:Y:S01]  /*03b0*/  ISETP.GE.AND P4, PT, R5, 0x60, PT ;  /* 0x000000600500780c */ /* 0x000fe20003f86270 */
[----:B-1----:R-:W-:Y:S01]  /*03c0*/  IMAD.WIDE R14, R0, 0x4, R14 ;  /* 0x00000004000e7825 */ /* 0x002fe200078e020e */
[----:B--2---:R-:W-:Y:S02]  /*03d0*/  SEL R11, R4, RZ, !P2 ;  /* 0x000000ff040b7207 */ /* 0x004fe40005000000 */
[----:B---3--:R-:W-:Y:S02]  /*03e0*/  SEL R10, R10, RZ, !P2 ;  /* 0x000000ff0a0a7207 */ /* 0x008fe40005000000 */
[----:B-----5:R-:W-:Y:S02]  /*03f0*/  SEL R2, R2, RZ, !P2 ;  /* 0x000000ff02027207 */ /* 0x020fe40005000000 */
[----:B------:R-:W-:-:S02]  /*0400*/  SEL R3, R3, RZ, !P2 ;  /* 0x000000ff03037207 */ /* 0x000fc40005000000 */
[----:B------:R-:W-:Y:S01]  /*0410*/  SEL R5, R6, RZ, !P0 ;  /* 0x000000ff06057207 */ /* 0x000fe20004000000 */
[----:B------:R-:W-:Y:S01]  /*0420*/  FADD R2, R2, R11 ;  /* 0x0000000b02027221 */ /* 0x000fe20000000000 */
[----:B------:R-:W-:Y:S01]  /*0430*/  SEL R4, R7, RZ, !P0 ;  /* 0x000000ff07047207 */ /* 0x000fe20004000000 */
[----:B------:R-:W-:Y:S01]  /*0440*/  FADD R3, R3, R10 ;  /* 0x0000000a03037221 */ /* 0x000fe20000000000 */
[----:B------:R-:W-:Y:S02]  /*0450*/  SEL R8, R8, RZ, !P1 ;  /* 0x000000ff08087207 */ /* 0x000fe40004800000 */
[----:B------:R-:W-:Y:S02]  /*0460*/  SEL R9, R9, RZ, !P1 ;  /* 0x000000ff09097207 */ /* 0x000fe40004800000 */
[----:B------:R-:W-:Y:S02]  /*0470*/  @!P5 SEL R8, R2, R5, !P2 ;  /* 0x000000050208d207 */ /* 0x000fe40005000000 */
[----:B------:R-:W-:-:S02]  /*0480*/  @!P5 SEL R9, R3, R4, !P2 ;  /* 0x000000040309d207 */ /* 0x000fc40005000000 */
[----:B----4-:R-:W-:Y:S02]  /*0490*/  @P4 SEL R8, R12, RZ, P3 ;  /* 0x000000ff0c084207 */ /* 0x010fe40001800000 */
[----:B------:R-:W-:-:S05]  /*04a0*/  @P4 SEL R9, R13, RZ, P3 ;  /* 0x000000ff0d094207 */ /* 0x000fca0001800000 */
[----:B------:R-:W-:Y:S01]  /*04b0*/  STG.E.64 desc[UR4][R14.64], R8 ;  /* 0x000000080e007986 */ /* 0x000fe2000c101b04 */
[----:B------:R-:W-:Y:S05]  /*04c0*/  EXIT ;  /* 0x000000000000794d */ /* 0x000fea0003800000 */
.L_x_0:
[----:B------:R-:W-:-:S00]  /*04d0*/  BRA `(.L_x_0) ;  /* 0xfffffffc00fc7947 */ /* 0x000fc0000383ffff */
[----:B------:R-:W-:-:S00]  /*04e0*/  NOP ;  /* 0x0000000000007918 */ /* 0x000fc00000000000 */
        /* <DEDUP_REMOVED lines=9> */
.L_x_1:


//--------------------- .nv.constant0.triton_poi_fused_cat_22 --------------------------
	.section	.nv.constant0.triton_poi_fused_cat_22,"a",@progbits
	.sectionflags	@""
	.align	4
.nv.constant0.triton_poi_fused_cat_22:
	.zero		580
